	.headerflags	@"EF_CUDA_TEXMODE_UNIFIED EF_CUDA_64BIT_ADDRESS EF_CUDA_ACCELERATORS EF_CUDA_SM90 EF_CUDA_VIRTUAL_SM(EF_CUDA_SM90)"
	.elftype	@"ET_EXEC"


//--------------------- .nv.info                  --------------------------
	.section	.nv.info,"",@"SHT_CUDA_INFO"
	.align	4


	//----- nvinfo : EIATTR_REGCOUNT
	.align		4
        /*0000*/ 	.byte	0x04, 0x2f
        /*0002*/ 	.short	(.L_3 - .L_2)
	.align		4
.L_2:
        /*0004*/ 	.word	index@(triton_poi_fused__native_batch_norm_legit_no_training_silu_18)
        /*0008*/ 	.word	0x00000028


	//----- nvinfo : EIATTR_MIN_STACK_SIZE
	.align		4
.L_3:
        /*000c*/ 	.byte	0x04, 0x12
        /*000e*/ 	.short	(.L_5 - .L_4)
	.align		4
.L_4:
        /*0010*/ 	.word	index@(triton_poi_fused__native_batch_norm_legit_no_training_silu_18)
        /*0014*/ 	.word	0x00000000


	//----- nvinfo : EIATTR_FRAME_SIZE
	.align		4
.L_5:
        /*0018*/ 	.byte	0x04, 0x11
        /*001a*/ 	.short	(.L_7 - .L_6)
	.align		4
.L_6:
        /*001c*/ 	.word	index@(triton_poi_fused__native_batch_norm_legit_no_training_silu_18)
        /*0020*/ 	.word	0x00000000


	//----- nvinfo : EIATTR_MIN_STACK_SIZE
	.align		4
.L_7:
        /*0024*/ 	.byte	0x04, 0x12
        /*0026*/ 	.short	(.L_9 - .L_8)
	.align		4
.L_8:
        /*0028*/ 	.word	index@(triton_poi_fused__native_batch_norm_legit_no_training_silu_18)
        /*002c*/ 	.word	0x00000000
.L_9:


//--------------------- .nv.info.triton_poi_fused__native_batch_norm_legit_no_training_silu_18 --------------------------
	.section	.nv.info.triton_poi_fused__native_batch_norm_legit_no_training_silu_18,"",@"SHT_CUDA_INFO"
	.sectionflags	@""
	.align	4


	//----- nvinfo : EIATTR_CUDA_API_VERSION
	.align		4
        /*0000*/ 	.byte	0x04, 0x37
        /*0002*/ 	.short	(.L_11 - .L_10)
.L_10:
        /*0004*/ 	.word	0x0000007c


	//----- nvinfo : EIATTR_KPARAM_INFO
	.align		4
.L_11:
        /*0008*/ 	.byte	0x04, 0x17
        /*000a*/ 	.short	(.L_13 - .L_12)
.L_12:
        /*000c*/ 	.word	0x00000000
        /*0010*/ 	.short	0x0007
        /*0012*/ 	.short	0x0034
        /*0014*/ 	.byte	0x00, 0xf0, 0x11, 0x00


	//----- nvinfo : EIATTR_KPARAM_INFO
	.align		4
.L_13:
        /*0018*/ 	.byte	0x04, 0x17
        /*001a*/ 	.short	(.L_15 - .L_14)
.L_14:
        /*001c*/ 	.word	0x00000000
        /*0020*/ 	.short	0x0006
        /*0022*/ 	.short	0x0030
        /*0024*/ 	.byte	0x00, 0xf0, 0x11, 0x00


	//----- nvinfo : EIATTR_KPARAM_INFO
	.align		4
.L_15:
        /*0028*/ 	.byte	0x04, 0x17
        /*002a*/ 	.short	(.L_17 - .L_16)
.L_16:
        /*002c*/ 	.word	0x00000000
        /*0030*/ 	.short	0x0005
        /*0032*/ 	.short	0x0028
        /*0034*/ 	.byte	0x00, 0xf4, 0x21, 0x00


	//----- nvinfo : EIATTR_KPARAM_INFO
	.align		4
.L_17:
        /*0038*/ 	.byte	0x04, 0x17
        /*003a*/ 	.short	(.L_19 - .L_18)
.L_18:
        /*003c*/ 	.word	0x00000000
        /*0040*/ 	.short	0x0004
        /*0042*/ 	.short	0x0020
        /*0044*/ 	.byte	0x00, 0xf4, 0x21, 0x00


	//----- nvinfo : EIATTR_KPARAM_INFO
	.align		4
.L_19:
        /*0048*/ 	.byte	0x04, 0x17
        /*004a*/ 	.short	(.L_21 - .L_20)
.L_20:
        /*004c*/ 	.word	0x00000000
        /*0050*/ 	.short	0x0003
        /*0052*/ 	.short	0x0018
        /*0054*/ 	.byte	0x00, 0xf4, 0x21, 0x00


	//----- nvinfo : EIATTR_KPARAM_INFO
	.align		4
.L_21:
        /*0058*/ 	.byte	0x04, 0x17
        /*005a*/ 	.short	(.L_23 - .L_22)
.L_22:
        /*005c*/ 	.word	0x00000000
        /*0060*/ 	.short	0x0002
        /*0062*/ 	.short	0x0010
        /*0064*/ 	.byte	0x00, 0xf4, 0x21, 0x00


	//----- nvinfo : EIATTR_KPARAM_INFO
	.align		4
.L_23:
        /*0068*/ 	.byte	0x04, 0x17
        /*006a*/ 	.short	(.L_25 - .L_24)
.L_24:
        /*006c*/ 	.word	0x00000000
        /*0070*/ 	.short	0x0001
        /*0072*/ 	.short	0x0008
        /*0074*/ 	.byte	0x00, 0xf4, 0x21, 0x00


	//----- nvinfo : EIATTR_KPARAM_INFO
	.align		4
.L_25:
        /*0078*/ 	.byte	0x04, 0x17
        /*007a*/ 	.short	(.L_27 - .L_26)
.L_26:
        /*007c*/ 	.word	0x00000000
        /*0080*/ 	.short	0x0000
        /*0082*/ 	.short	0x0000
        /*0084*/ 	.byte	0x00, 0xf4, 0x21, 0x00


	//----- nvinfo : EIATTR_SPARSE_MMA_MASK
	.align		4
.L_27:
        /*0088*/ 	.byte	0x03, 0x50
        /*008a*/ 	.short	0x0000


	//----- nvinfo : EIATTR_MAXREG_COUNT
	.align		4
        /*008c*/ 	.byte	0x03, 0x1b
        /*008e*/ 	.short	0x00ff


	//----- nvinfo : EIATTR_EXIT_INSTR_OFFSETS
	.align		4
        /*0090*/ 	.byte	0x04, 0x1c
        /*0092*/ 	.short	(.L_29 - .L_28)


	//   ....[0]....
.L_28:
        /*0094*/ 	.word	0x00001b50


	//   ....[1]....
        /*0098*/ 	.word	0x00001ba0


	//----- nvinfo : EIATTR_REQNTID
	.align		4
.L_29:
        /*009c*/ 	.byte	0x04, 0x10
        /*009e*/ 	.short	(.L_31 - .L_30)
.L_30:
        /*00a0*/ 	.word	0x00000100
        /*00a4*/ 	.word	0x00000001
        /*00a8*/ 	.word	0x00000001


	//----- nvinfo : EIATTR_CBANK_PARAM_SIZE
	.align		4
.L_31:
        /*00ac*/ 	.byte	0x03, 0x19
        /*00ae*/ 	.short	0x0038


	//----- nvinfo : EIATTR_PARAM_CBANK
	.align		4
        /*00b0*/ 	.byte	0x04, 0x0a
        /*00b2*/ 	.short	(.L_33 - .L_32)
	.align		4
.L_32:
        /*00b4*/ 	.word	index@(.nv.constant0.triton_poi_fused__native_batch_norm_legit_no_training_silu_18)
        /*00b8*/ 	.short	0x0210
        /*00ba*/ 	.short	0x0038


	//----- nvinfo : EIATTR_SW_WAR
	.align		4
.L_33:
        /*00bc*/ 	.byte	0x04, 0x36
        /*00be*/ 	.short	(.L_35 - .L_34)
.L_34:
        /*00c0*/ 	.word	0x00000008
.L_35:


//--------------------- .nv.callgraph             --------------------------
	.section	.nv.callgraph,"",@"SHT_CUDA_CALLGRAPH"
	.align	4
	.sectionentsize	8
	.align		4
        /*0000*/ 	.word	0x00000000
	.align		4
        /*0004*/ 	.word	0xffffffff
	.align		4
        /*0008*/ 	.word	0x00000000
	.align		4
        /*000c*/ 	.word	0xfffffffe
	.align		4
        /*0010*/ 	.word	0x00000000
	.align		4
        /*0014*/ 	.word	0xfffffffd
	.align		4
        /*0018*/ 	.word	0x00000000
	.align		4
        /*001c*/ 	.word	0xfffffffc


//--------------------- .nv.constant4             --------------------------
	.section	.nv.constant4,"a",@progbits
	.align	8
	.align		8
.nv.constant4:
        /*0000*/ 	.dword	_$_str
	.align		8
        /*0008*/ 	.dword	_$_str_$_2


//--------------------- .text.triton_poi_fused__native_batch_norm_legit_no_training_silu_18 --------------------------
	.section	.text.triton_poi_fused__native_batch_norm_legit_no_training_silu_18,"ax",@progbits
	.sectionflags	@"SHF_BARRIERS=1"
	.align	128
        .global         triton_poi_fused__native_batch_norm_legit_no_training_silu_18
        .type           triton_poi_fused__native_batch_norm_legit_no_training_silu_18,@function
        .size           triton_poi_fused__native_batch_norm_legit_no_training_silu_18,(.L_x_1 - triton_poi_fused__native_batch_norm_legit_no_training_silu_18)
        .other          triton_poi_fused__native_batch_norm_legit_no_training_silu_18,@"STO_CUDA_ENTRY STV_DEFAULT"
triton_poi_fused__native_batch_norm_legit_no_training_silu_18:
.text.triton_poi_fused__native_batch_norm_legit_no_training_silu_18:
[----:B------:R-:W0:Y:S01]  /*0000*/  LDC R1, c[0x0][0x28] ;  /* 0x00000a00ff017b82 */ /* 0x000e220000000800 */
[----:B------:R-:W1:Y:S07]  /*0010*/  S2R R0, SR_TID.X ;  /* 0x0000000000007919 */ /* 0x000e6e0000002100 */
[----:B------:R-:W2:Y:S01]  /*0020*/  LDC.64 R28, c[0x0][0x210] ;  /* 0x00008400ff1c7b82 */ /* 0x000ea20000000a00 */
[----:B------:R-:W-:Y:S02]  /*0030*/  CS2R R4, SRZ ;  /* 0x0000000000047805 */ /* 0x000fe4000001ff00 */
[----:B------:R-:W-:Y:S01]  /*0040*/  CS2R R6, SRZ ;  /* 0x0000000000067805 */ /* 0x000fe2000001ff00 */
[----:B------:R-:W3:Y:S01]  /*0050*/  S2R R33, SR_CTAID.X ;  /* 0x0000000000217919 */ /* 0x000ee20000002500 */
[----:B------:R-:W-:Y:S01]  /*0060*/  ULDC.64 UR6, c[0x0][0x208] ;  /* 0x0000820000067ab9 */ /* 0x000fe20000000a00 */
[----:B------:R-:W4:Y:S02]  /*0070*/  S2R R3, SR_CTAID.Y ;  /* 0x0000000000037919 */ /* 0x000f240000002600 */
[----:B------:R-:W5:Y:S08]  /*0080*/  LDC.64 R36, c[0x0][0x220] ;  /* 0x00008800ff247b82 */ /* 0x000f700000000a00 */
[----:B------:R-:W5:Y:S01]  /*0090*/  LDC.64 R26, c[0x0][0x218] ;  /* 0x00008600ff1a7b82 */ /* 0x000f620000000a00 */
[----:B-1----:R-:W-:-:S02]  /*00a0*/  SHF.R.U32.HI R32, RZ, 0x2, R0 ;  /* 0x00000002ff207819 */ /* 0x002fc40000011600 */
[----:B------:R-:W-:Y:S02]  /*00b0*/  SHF.L.U32 R2, R0, 0x2, RZ ;  /* 0x0000000200027819 */ /* 0x000fe400000006ff */
[----:B---3--:R-:W-:Y:S02]  /*00c0*/  SHF.L.U32 R33, R33, 0x4, RZ ;  /* 0x0000000421217819 */ /* 0x008fe400000006ff */
[----:B------:R-:W-:Y:S02]  /*00d0*/  SGXT.U32 R32, R32, 0x6 ;  /* 0x000000062020781a */ /* 0x000fe40000000000 */
[----:B------:R-:W-:Y:S02]  /*00e0*/  LOP3.LUT R34, R33, 0xc, R2, 0xf8, !PT ;  /* 0x0000000c21227812 */ /* 0x000fe400078ef802 */
[----:B----4-:R-:W-:Y:S02]  /*00f0*/  PRMT R35, R32, 0x6540, R3 ;  /* 0x0000654020237816 */ /* 0x010fe40000000003 */
[----:B------:R-:W-:-:S02]  /*0100*/  ISETP.GE.AND P0, PT, R34, 0x40, PT ;  /* 0x000000402200780c */ /* 0x000fc40003f06270 */
[----:B------:R-:W-:-:S04]  /*0110*/  LEA R35, R35, R34, 0x6 ;  /* 0x0000002223237211 */ /* 0x000fc800078e30ff */
[----:B------:R-:W-:Y:S02]  /*0120*/  IADD3 R19, R35, 0x2000, RZ ;  /* 0x0000200023137810 */ /* 0x000fe40007ffe0ff */
[----:B------:R-:W-:-:S03]  /*0130*/  CS2R R20, SRZ ;  /* 0x0000000000147805 */ /* 0x000fc6000001ff00 */
[----:B--2---:R-:W-:Y:S01]  /*0140*/  IMAD.WIDE R18, R19, 0x4, R28 ;  /* 0x0000000413127825 */ /* 0x004fe200078e021c */
[----:B------:R-:W-:Y:S02]  /*0150*/  CS2R R22, SRZ ;  /* 0x0000000000167805 */ /* 0x000fe4000001ff00 */
[----:B------:R-:W-:Y:S02]  /*0160*/  CS2R R8, SRZ ;  /* 0x0000000000087805 */ /* 0x000fe4000001ff00 */
[----:B------:R-:W-:Y:S01]  /*0170*/  CS2R R10, SRZ ;  /* 0x00000000000a7805 */ /* 0x000fe2000001ff00 */
[C---:B-----5:R-:W-:Y:S01]  /*0180*/  IMAD.WIDE R36, R34.reuse, 0x4, R36 ;  /* 0x0000000422247825 */ /* 0x060fe200078e0224 */
[----:B------:R1:W2:Y:S01]  /*0190*/  @!P0 LDG.E.EL.128 R4, desc[UR6][R18.64] ;  /* 0x0000000612048981 */ /* 0x0002a2000c2e1d00 */
[----:B------:R-:W-:Y:S02]  /*01a0*/  CS2R R16, SRZ ;  /* 0x0000000000107805 */ /* 0x000fe4000001ff00 */
[----:B------:R-:W-:Y:S01]  /*01b0*/  IADD3 R31, R35, 0x3000, RZ ;  /* 0x00003000231f7810 */ /* 0x000fe20007ffe0ff */
[----:B0-----:R-:W-:Y:S01]  /*01c0*/  IMAD.WIDE R26, R34, 0x4, R26 ;  /* 0x00000004221a7825 */ /* 0x001fe200078e021a */
[----:B------:R-:W3:Y:S01]  /*01d0*/  @!P0 LDG.E.EL.128 R20, desc[UR6][R36.64] ;  /* 0x0000000624148981 */ /* 0x000ee2000c2e1d00 */
[----:B------:R-:W-:-:S02]  /*01e0*/  CS2R R12, SRZ ;  /* 0x00000000000c7805 */ /* 0x000fc4000001ff00 */
[----:B------:R-:W-:Y:S01]  /*01f0*/  CS2R R14, SRZ ;  /* 0x00000000000e7805 */ /* 0x000fe2000001ff00 */
[--C-:B------:R-:W-:Y:S01]  /*0200*/  IMAD.WIDE R24, R35, 0x4, R28.reuse ;  /* 0x0000000423187825 */ /* 0x100fe200078e021c */
[----:B-1----:R-:W-:Y:S02]  /*0210*/  CS2R R18, SRZ ;  /* 0x0000000000127805 */ /* 0x002fe4000001ff00 */
[----:B------:R-:W-:Y:S02]  /*0220*/  IADD3 R35, R35, 0x1000, RZ ;  /* 0x0000100023237810 */ /* 0x000fe40007ffe0ff */
[----:B------:R0:W4:Y:S01]  /*0230*/  @!P0 LDG.E.EL.128 R8, desc[UR6][R24.64] ;  /* 0x0000000618088981 */ /* 0x000122000c2e1d00 */
[----:B------:R-:W-:-:S03]  /*0240*/  IMAD.WIDE R30, R31, 0x4, R28 ;  /* 0x000000041f1e7825 */ /* 0x000fc600078e021c */
[----:B------:R1:W2:Y:S01]  /*0250*/  @!P0 LDG.E.EL.128 R16, desc[UR6][R26.64] ;  /* 0x000000061a108981 */ /* 0x0002a2000c2e1d00 */
[----:B------:R-:W-:-:S03]  /*0260*/  IMAD.WIDE R28, R35, 0x4, R28 ;  /* 0x00000004231c7825 */ /* 0x000fc600078e021c */
[----:B------:R5:W4:Y:S01]  /*0270*/  @!P0 LDG.E.EL.128 R12, desc[UR6][R30.64] ;  /* 0x000000061e0c8981 */ /* 0x000b22000c2e1d00 */
[----:B0-----:R-:W-:Y:S02]  /*0280*/  CS2R R24, SRZ ;  /* 0x0000000000187805 */ /* 0x001fe4000001ff00 */
[----:B-1----:R-:W-:Y:S01]  /*0290*/  CS2R R26, SRZ ;  /* 0x00000000001a7805 */ /* 0x002fe2000001ff00 */
[----:B-----5:R-:W0:Y:S05]  /*02a0*/  LDC.64 R30, c[0x0][0x228] ;  /* 0x00008a00ff1e7b82 */ /* 0x020e2a0000000a00 */
[----:B------:R1:W5:Y:S02]  /*02b0*/  @!P0 LDG.E.EL.128 R24, desc[UR6][R28.64] ;  /* 0x000000061c188981 */ /* 0x000364000c2e1d00 */
[----:B-1----:R-:W-:Y:S01]  /*02c0*/  CS2R R28, SRZ ;  /* 0x00000000001c7805 */ /* 0x002fe2000001ff00 */
[----:B0-----:R-:W-:Y:S01]  /*02d0*/  IMAD.WIDE R36, R34, 0x4, R30 ;  /* 0x0000000422247825 */ /* 0x001fe200078e021e */
[----:B------:R-:W-:-:S06]  /*02e0*/  CS2R R30, SRZ ;  /* 0x00000000001e7805 */ /* 0x000fcc000001ff00 */
[----:B------:R0:W5:Y:S01]  /*02f0*/  @!P0 LDG.E.EL.128 R28, desc[UR6][R36.64] ;  /* 0x00000006241c8981 */ /* 0x000162000c2e1d00 */
[----:B---3--:R-:W-:Y:S01]  /*0300*/  FADD R35, R20, 0.0010000000474974513054 ;  /* 0x3a83126f14237421 */ /* 0x008fe20000000000 */
[----:B------:R-:W-:Y:S01]  /*0310*/  FADD R22, R22, 0.0010000000474974513054 ;  /* 0x3a83126f16167421 */ /* 0x000fe20000000000 */
[C---:B--2---:R-:W-:Y:S02]  /*0320*/  FADD R20, -R19.reuse, R7 ;  /* 0x0000000713147221 */ /* 0x044fe40000000100 */
[----:B------:R-:W1:Y:S01]  /*0330*/  MUFU.SQRT R7, R35 ;  /* 0x0000002300077308 */ /* 0x000e620000002000 */
[C---:B----4-:R-:W-:Y:S01]  /*0340*/  FADD R11, -R19.reuse, R11 ;  /* 0x0000000b130b7221 */ /* 0x050fe20000000100 */
[C---:B------:R-:W-:Y:S01]  /*0350*/  FADD R15, -R19.reuse, R15 ;  /* 0x0000000f130f7221 */ /* 0x040fe20000000100 */
[C---:B------:R-:W-:Y:S01]  /*0360*/  FADD R10, -R18.reuse, R10 ;  /* 0x0000000a120a7221 */ /* 0x040fe20000000100 */
[C---:B------:R-:W-:Y:S01]  /*0370*/  FADD R14, -R18.reuse, R14 ;  /* 0x0000000e120e7221 */ /* 0x040fe20000000100 */
[----:B-----5:R-:W-:Y:S01]  /*0380*/  FADD R27, -R19, R27 ;  /* 0x0000001b131b7221 */ /* 0x020fe20000000100 */
[C---:B------:R-:W-:Y:S01]  /*0390*/  FADD R19, -R18.reuse, R6 ;  /* 0x0000000612137221 */ /* 0x040fe20000000100 */
[----:B------:R-:W-:Y:S01]  /*03a0*/  FADD R6, R21, 0.0010000000474974513054 ;  /* 0x3a83126f15067421 */ /* 0x000fe20000000000 */
[----:B------:R-:W-:-:S02]  /*03b0*/  FADD R26, -R18, R26 ;  /* 0x0000001a121a7221 */ /* 0x000fc40000000100 */
[----:B------:R-:W2:Y:S01]  /*03c0*/  MUFU.SQRT R18, R22 ;  /* 0x0000001600127308 */ /* 0x000ea20000002000 */
[----:B-1----:R-:W-:-:S07]  /*03d0*/  FSETP.GT.AND P5, PT, R7, 8.50705917302346158658e+37, PT ;  /* 0x7e8000000700780b */ /* 0x002fce0003fa4000 */
[----:B------:R-:W1:Y:S01]  /*03e0*/  MUFU.SQRT R6, R6 ;  /* 0x0000000600067308 */ /* 0x000e620000002000 */
[----:B------:R-:W-:Y:S01]  /*03f0*/  FSETP.GEU.AND P6, PT, R7, 1.175494350822287508e-38, PT ;  /* 0x008000000700780b */ /* 0x000fe20003fce000 */
[----:B------:R-:W-:-:S04]  /*0400*/  FADD R23, R23, 0.0010000000474974513054 ;  /* 0x3a83126f17177421 */ /* 0x000fc80000000000 */
[----:B------:R-:W-:Y:S01]  /*0410*/  @P5 FMUL R7, R7, 0.25 ;  /* 0x3e80000007075820 */ /* 0x000fe20000400000 */
[----:B--2---:R-:W-:Y:S01]  /*0420*/  FSETP.GT.AND P3, PT, R18, 8.50705917302346158658e+37, PT ;  /* 0x7e8000001200780b */ /* 0x004fe20003f64000 */
[----:B------:R-:W-:Y:S01]  /*0430*/  FADD R22, -R16, R12 ;  /* 0x0000000c10167221 */ /* 0x000fe20000000100 */
[----:B------:R-:W-:Y:S02]  /*0440*/  FSETP.GEU.AND P4, PT, R18, 1.175494350822287508e-38, PT ;  /* 0x008000001200780b */ /* 0x000fe40003f8e000 */
[----:B-1----:R-:W-:-:S03]  /*0450*/  FSETP.GT.AND P1, PT, R6, 8.50705917302346158658e+37, PT ;  /* 0x7e8000000600780b */ /* 0x002fc60003f24000 */
[----:B------:R-:W-:Y:S01]  /*0460*/  @!P6 FMUL R7, R7, 16777216 ;  /* 0x4b8000000707e820 */ /* 0x000fe20000400000 */
[----:B------:R-:W-:Y:S01]  /*0470*/  FSETP.GEU.AND P2, PT, R6, 1.175494350822287508e-38, PT ;  /* 0x008000000600780b */ /* 0x000fe20003f4e000 */
[----:B------:R-:W-:Y:S01]  /*0480*/  HFMA2.MMA R12, -RZ, RZ, 1.625, 0 ;  /* 0x3e800000ff0c7435 */ /* 0x000fe200000001ff */
[----:B0-----:R-:W0:Y:S03]  /*0490*/  MUFU.SQRT R36, R23 ;  /* 0x0000001700247308 */ /* 0x001e260000002000 */
[----:B------:R-:W-:Y:S01]  /*04a0*/  @P3 FMUL R18, R18, 0.25 ;  /* 0x3e80000012123820 */ /* 0x000fe20000400000 */
[C---:B------:R-:W-:Y:S01]  /*04b0*/  FADD R9, -R17.reuse, R9 ;  /* 0x0000000911097221 */ /* 0x040fe20000000100 */
[C---:B------:R-:W-:Y:S01]  /*04c0*/  FADD R21, -R17.reuse, R5 ;  /* 0x0000000511157221 */ /* 0x040fe20000000100 */
[C---:B------:R-:W-:Y:S02]  /*04d0*/  FADD R13, -R17.reuse, R13 ;  /* 0x0000000d110d7221 */ /* 0x040fe40000000100 */
[----:B------:R-:W1:Y:S01]  /*04e0*/  MUFU.RCP R7, R7 ;  /* 0x0000000700077308 */ /* 0x000e620000001000 */
[----:B------:R-:W-:Y:S01]  /*04f0*/  @P1 FMUL R6, R6, 0.25 ;  /* 0x3e80000006061820 */ /* 0x000fe20000400000 */
[----:B------:R-:W-:Y:S01]  /*0500*/  FADD R25, -R17, R25 ;  /* 0x0000001911197221 */ /* 0x000fe20000000100 */
[----:B------:R-:W-:Y:S01]  /*0510*/  FADD R17, -R16, R4 ;  /* 0x0000000410117221 */ /* 0x000fe20000000100 */
[----:B------:R-:W-:Y:S01]  /*0520*/  FSEL R4, R12, 1, P5 ;  /* 0x3f8000000c047808 */ /* 0x000fe20002800000 */
[----:B------:R-:W-:Y:S01]  /*0530*/  @!P2 FMUL R6, R6, 16777216 ;  /* 0x4b8000000606a820 */ /* 0x000fe20000400000 */
[----:B------:R-:W-:Y:S01]  /*0540*/  @!P4 FMUL R18, R18, 16777216 ;  /* 0x4b8000001212c820 */ /* 0x000fe20000400000 */
[----:B------:R-:W-:Y:S01]  /*0550*/  FADD R37, -R16, R24 ;  /* 0x0000001810257221 */ /* 0x000fe20000000100 */
[----:B0-----:R-:W-:Y:S01]  /*0560*/  FSETP.GT.AND P5, PT, R36, 8.50705917302346158658e+37, PT ;  /* 0x7e8000002400780b */ /* 0x001fe20003fa4000 */
[----:B------:R-:W-:Y:S01]  /*0570*/  @!P6 FMUL R4, R4, 16777216 ;  /* 0x4b8000000404e820 */ /* 0x000fe20000400000 */
[----:B------:R-:W0:Y:S01]  /*0580*/  MUFU.RCP R24, R6 ;  /* 0x0000000600187308 */ /* 0x000e220000001000 */
[----:B------:R-:W-:-:S02]  /*0590*/  FSEL R5, R12, 1, P1 ;  /* 0x3f8000000c057808 */ /* 0x000fc40000800000 */
[----:B------:R-:W-:-:S05]  /*05a0*/  FSETP.GEU.AND P1, PT, R36, 1.175494350822287508e-38, PT ;  /* 0x008000002400780b */ /* 0x000fca0003f2e000 */
[----:B------:R-:W2:Y:S01]  /*05b0*/  MUFU.RCP R23, R18 ;  /* 0x0000001200177308 */ /* 0x000ea20000001000 */
[----:B-1----:R-:W-:Y:S01]  /*05c0*/  FMUL R7, R7, R4 ;  /* 0x0000000407077220 */ /* 0x002fe20000400000 */
[----:B------:R-:W-:Y:S01]  /*05d0*/  FSEL R4, R12, 1, P3 ;  /* 0x3f8000000c047808 */ /* 0x000fe20001800000 */
[----:B------:R-:W-:-:S04]  /*05e0*/  @!P2 FMUL R5, R5, 16777216 ;  /* 0x4b8000000505a820 */ /* 0x000fc80000400000 */
[----:B------:R-:W-:Y:S01]  /*05f0*/  @!P4 FMUL R4, R4, 16777216 ;  /* 0x4b8000000404c820 */ /* 0x000fe20000400000 */
[----:B------:R-:W-:Y:S01]  /*0600*/  @P5 FMUL R36, R36, 0.25 ;  /* 0x3e80000024245820 */ /* 0x000fe20000400000 */
[----:B0-----:R-:W-:-:S03]  /*0610*/  FMUL R24, R24, R5 ;  /* 0x0000000518187220 */ /* 0x001fc60000400000 */
[----:B------:R-:W-:Y:S01]  /*0620*/  @!P1 FMUL R36, R36, 16777216 ;  /* 0x4b80000024249820 */ /* 0x000fe20000400000 */
[----:B--2---:R-:W-:Y:S02]  /*0630*/  FMUL R23, R23, R4 ;  /* 0x0000000417177220 */ /* 0x004fe40000400000 */
[----:B------:R-:W0:Y:S01]  /*0640*/  LDC.64 R4, c[0x0][0x230] ;  /* 0x00008c00ff047b82 */ /* 0x000e220000000a00 */
[----:B------:R-:W-:Y:S02]  /*0650*/  FADD R8, -R16, R8 ;  /* 0x0000000810087221 */ /* 0x000fe40000000100 */
[----:B------:R1:W2:Y:S01]  /*0660*/  MUFU.RCP R16, R36 ;  /* 0x0000002400107308 */ /* 0x0002a20000001000 */
[----:B------:R-:W-:-:S05]  /*0670*/  FSEL R35, R12, 1, P5 ;  /* 0x3f8000000c237808 */ /* 0x000fca0002800000 */
[----:B------:R-:W-:Y:S01]  /*0680*/  @!P1 FMUL R35, R35, 16777216 ;  /* 0x4b80000023239820 */ /* 0x000fe20000400000 */
[-C--:B------:R-:W-:Y:S01]  /*0690*/  FMUL R18, R25, R24.reuse ;  /* 0x0000001819127220 */ /* 0x080fe20000400000 */
[-C--:B------:R-:W-:Y:S01]  /*06a0*/  FMUL R13, R13, R24.reuse ;  /* 0x000000180d0d7220 */ /* 0x080fe20000400000 */
[-C--:B-1----:R-:W-:Y:S01]  /*06b0*/  FMUL R36, R21, R24.reuse ;  /* 0x0000001815247220 */ /* 0x082fe20000400000 */
[-C--:B------:R-:W-:Y:S01]  /*06c0*/  FMUL R37, R37, R7.reuse ;  /* 0x0000000725257220 */ /* 0x080fe20000400000 */
[-C--:B------:R-:W-:Y:S01]  /*06d0*/  FMUL R17, R17, R7.reuse ;  /* 0x0000000711117220 */ /* 0x080fe20000400000 */
[----:B------:R-:W-:Y:S01]  /*06e0*/  FMUL R22, R22, R7 ;  /* 0x0000000716167220 */ /* 0x000fe20000400000 */
[----:B--2---:R-:W-:Y:S01]  /*06f0*/  FMUL R16, R16, R35 ;  /* 0x0000002310107220 */ /* 0x004fe20000400000 */
[----:B------:R-:W-:Y:S01]  /*0700*/  FMUL R35, R8, R7 ;  /* 0x0000000708237220 */ /* 0x000fe20000400000 */
[----:B------:R-:W-:Y:S01]  /*0710*/  FMUL R8, R9, R24 ;  /* 0x0000001809087220 */ /* 0x000fe20000400000 */
[----:B------:R-:W-:Y:S01]  /*0720*/  CS2R R6, SRZ ;  /* 0x0000000000067805 */ /* 0x000fe2000001ff00 */
[----:B0-----:R-:W-:Y:S01]  /*0730*/  IMAD.WIDE R24, R34, 0x4, R4 ;  /* 0x0000000422187825 */ /* 0x001fe200078e0204 */
[----:B------:R-:W-:-:S06]  /*0740*/  CS2R R4, SRZ ;  /* 0x0000000000047805 */ /* 0x000fcc000001ff00 */
[----:B------:R0:W2:Y:S01]  /*0750*/  @!P0 LDG.E.EL.128 R4, desc[UR6][R24.64] ;  /* 0x0000000618048981 */ /* 0x0000a2000c2e1d00 */
[----:B------:R-:W1:Y:S01]  /*0760*/  S2UR UR5, SR_CgaCtaId ;  /* 0x00000000000579c3 */ /* 0x000e620000008800 */
[-C--:B0-----:R-:W-:Y:S01]  /*0770*/  FMUL R25, R26, R23.reuse ;  /* 0x000000171a197220 */ /* 0x081fe20000400000 */
[-C--:B------:R-:W-:Y:S01]  /*0780*/  FMUL R24, R11, R16.reuse ;  /* 0x000000100b187220 */ /* 0x080fe20000400000 */
[----:B------:R-:W-:Y:S01]  /*0790*/  FMUL R26, R20, R16 ;  /* 0x00000010141a7220 */ /* 0x000fe20000400000 */
[----:B------:R-:W-:Y:S01]  /*07a0*/  FMUL R19, R19, R23 ;  /* 0x0000001713137220 */ /* 0x000fe20000400000 */
[----:B------:R-:W-:Y:S02]  /*07b0*/  UMOV UR4, 0x400 ;  /* 0x0000040000047882 */ /* 0x000fe40000000000 */
[----:B-1----:R-:W-:Y:S01]  /*07c0*/  UPRMT UR4, UR5, 0x654, UR4 ;  /* 0x0000065405047896 */ /* 0x002fe20008000004 */
[----:B--2---:R-:W-:Y:S01]  /*07d0*/  FFMA R35, R35, R28, R4 ;  /* 0x0000001c23237223 */ /* 0x004fe20000000004 */
[----:B------:R-:W-:-:S03]  /*07e0*/  FFMA R8, R8, R29, R5 ;  /* 0x0000001d08087223 */ /* 0x000fc60000000005 */
[----:B------:R-:W-:Y:S01]  /*07f0*/  FADD R21, RZ, -R35 ;  /* 0x80000023ff157221 */ /* 0x000fe20000000000 */
[----:B------:R-:W-:Y:S01]  /*0800*/  FADD R9, RZ, -R8 ;  /* 0x80000008ff097221 */ /* 0x000fe20000000000 */
[-CC-:B------:R-:W-:Y:S01]  /*0810*/  FFMA R18, R18, R29.reuse, R5.reuse ;  /* 0x0000001d12127223 */ /* 0x180fe20000000005 */
[-CC-:B------:R-:W-:Y:S01]  /*0820*/  FFMA R36, R36, R29.reuse, R5.reuse ;  /* 0x0000001d24247223 */ /* 0x180fe20000000005 */
[----:B------:R-:W-:Y:S01]  /*0830*/  FMUL R21, R21, 1.4426950216293334961 ;  /* 0x3fb8aa3b15157820 */ /* 0x000fe20000400000 */
[----:B------:R-:W-:Y:S01]  /*0840*/  FFMA R13, R13, R29, R5 ;  /* 0x0000001d0d0d7223 */ /* 0x000fe20000000005 */
[----:B------:R-:W-:Y:S01]  /*0850*/  FMUL R5, R10, R23 ;  /* 0x000000170a057220 */ /* 0x000fe20000400000 */
[----:B------:R-:W-:Y:S02]  /*0860*/  FMUL R9, R9, 1.4426950216293334961 ;  /* 0x3fb8aa3b09097820 */ /* 0x000fe40000400000 */
[----:B------:R-:W-:Y:S01]  /*0870*/  FSETP.GEU.AND P0, PT, R21, -126, PT ;  /* 0xc2fc00001500780b */ /* 0x000fe20003f0e000 */
[----:B------:R-:W-:-:S02]  /*0880*/  FFMA R5, R5, R30, R6 ;  /* 0x0000001e05057223 */ /* 0x000fc40000000006 */
[----:B------:R-:W-:Y:S02]  /*0890*/  FSETP.GEU.AND P1, PT, R9, -126, PT ;  /* 0xc2fc00000900780b */ /* 0x000fe40003f2e000 */
[----:B------:R-:W-:-:S04]  /*08a0*/  FADD R10, RZ, -R5 ;  /* 0x80000005ff0a7221 */ /* 0x000fc80000000000 */
[----:B------:R-:W-:-:S04]  /*08b0*/  FMUL R10, R10, 1.4426950216293334961 ;  /* 0x3fb8aa3b0a0a7820 */ /* 0x000fc80000400000 */
[----:B------:R-:W-:Y:S01]  /*08c0*/  @!P0 FMUL R21, R21, 0.5 ;  /* 0x3f00000015158820 */ /* 0x000fe20000400000 */
[----:B------:R-:W-:Y:S02]  /*08d0*/  FSETP.GEU.AND P2, PT, R10, -126, PT ;  /* 0xc2fc00000a00780b */ /* 0x000fe40003f4e000 */
[----:B------:R-:W-:-:S03]  /*08e0*/  @!P1 FMUL R9, R9, 0.5 ;  /* 0x3f00000009099820 */ /* 0x000fc60000400000 */
[----:B------:R-:W0:Y:S01]  /*08f0*/  MUFU.EX2 R21, R21 ;  /* 0x0000001500157308 */ /* 0x000e220000000800 */
[-CC-:B------:R-:W-:Y:S01]  /*0900*/  FFMA R37, R37, R28.reuse, R4.reuse ;  /* 0x0000001c25257223 */ /* 0x180fe20000000004 */
[-CC-:B------:R-:W-:Y:S01]  /*0910*/  FFMA R17, R17, R28.reuse, R4.reuse ;  /* 0x0000001c11117223 */ /* 0x180fe20000000004 */
[----:B------:R-:W-:-:S05]  /*0920*/  FFMA R22, R22, R28, R4 ;  /* 0x0000001c16167223 */ /* 0x000fca0000000004 */
[----:B------:R-:W1:Y:S01]  /*0930*/  MUFU.EX2 R9, R9 ;  /* 0x0000000900097308 */ /* 0x000e620000000800 */
[----:B------:R-:W2:Y:S01]  /*0940*/  S2R R4, SR_TID.X ;  /* 0x0000000000047919 */ /* 0x000ea20000002100 */
[----:B------:R-:W-:Y:S01]  /*0950*/  @!P2 FMUL R10, R10, 0.5 ;  /* 0x3f0000000a0aa820 */ /* 0x000fe20000400000 */
[----:B0-----:R-:W-:-:S05]  /*0960*/  @!P0 FMUL R21, R21, R21 ;  /* 0x0000001515158220 */ /* 0x001fca0000400000 */
[----:B------:R-:W0:Y:S01]  /*0970*/  MUFU.EX2 R10, R10 ;  /* 0x0000000a000a7308 */ /* 0x000e220000000800 */
[----:B------:R-:W-:Y:S01]  /*0980*/  FFMA R11, R25, R30, R6 ;  /* 0x0000001e190b7223 */ /* 0x000fe20000000006 */
[----:B------:R-:W-:Y:S01]  /*0990*/  FADD R21, R21, 1 ;  /* 0x3f80000015157421 */ /* 0x000fe20000000000 */
[----:B-1----:R-:W-:-:S04]  /*09a0*/  @!P1 FMUL R9, R9, R9 ;  /* 0x0000000909099220 */ /* 0x002fc80000400000 */
[----:B------:R-:W-:Y:S01]  /*09b0*/  FSETP.GT.AND P0, PT, R21, 8.50705917302346158658e+37, PT ;  /* 0x7e8000001500780b */ /* 0x000fe20003f04000 */
[----:B------:R-:W-:-:S05]  /*09c0*/  FADD R25, R9, 1 ;  /* 0x3f80000009197421 */ /* 0x000fca0000000000 */
[----:B------:R-:W-:Y:S01]  /*09d0*/  FSETP.GT.AND P1, PT, R25, 8.50705917302346158658e+37, PT ;  /* 0x7e8000001900780b */ /* 0x000fe20003f24000 */
[----:B0-----:R-:W-:Y:S01]  /*09e0*/  @!P2 FMUL R10, R10, R10 ;  /* 0x0000000a0a0aa220 */ /* 0x001fe20000400000 */
[----:B------:R-:W-:-:S03]  /*09f0*/  FFMA R9, R26, R31, R7 ;  /* 0x0000001f1a097223 */ /* 0x000fc60000000007 */
[----:B------:R-:W-:Y:S02]  /*0a00*/  FADD R26, R10, 1 ;  /* 0x3f8000000a1a7421 */ /* 0x000fe40000000000 */
[----:B------:R-:W-:Y:S01]  /*0a10*/  @P0 FMUL R21, R21, 0.25 ;  /* 0x3e80000015150820 */ /* 0x000fe20000400000 */
[----:B------:R-:W-:Y:S01]  /*0a20*/  FMUL R23, R14, R23 ;  /* 0x000000170e177220 */ /* 0x000fe20000400000 */
[-C--:B------:R-:W-:Y:S01]  /*0a30*/  FMUL R28, R27, R16.reuse ;  /* 0x000000101b1c7220 */ /* 0x080fe20000400000 */
[----:B------:R-:W-:Y:S01]  /*0a40*/  FMUL R16, R15, R16 ;  /* 0x000000100f107220 */ /* 0x000fe20000400000 */
[----:B------:R-:W-:Y:S01]  /*0a50*/  FSETP.GT.AND P3, PT, R26, 8.50705917302346158658e+37, PT ;  /* 0x7e8000001a00780b */ /* 0x000fe20003f64000 */
[-CC-:B------:R-:W-:Y:S01]  /*0a60*/  FFMA R14, R19, R30.reuse, R6.reuse ;  /* 0x0000001e130e7223 */ /* 0x180fe20000000006 */
[----:B--2---:R-:W-:Y:S01]  /*0a70*/  SHF.L.U32 R15, R4, 0xa, RZ ;  /* 0x0000000a040f7819 */ /* 0x004fe200000006ff */
[----:B------:R-:W-:Y:S01]  /*0a80*/  @P1 FMUL R25, R25, 0.25 ;  /* 0x3e80000019191820 */ /* 0x000fe20000400000 */
[----:B------:R-:W-:Y:S01]  /*0a90*/  FFMA R6, R23, R30, R6 ;  /* 0x0000001e17067223 */ /* 0x000fe20000000006 */
[----:B------:R-:W-:Y:S01]  /*0aa0*/  FFMA R23, R24, R31, R7 ;  /* 0x0000001f18177223 */ /* 0x000fe20000000007 */
[----:B------:R-:W0:Y:S01]  /*0ab0*/  MUFU.RCP R21, R21 ;  /* 0x0000001500157308 */ /* 0x000e220000001000 */
[----:B------:R-:W-:-:S02]  /*0ac0*/  LOP3.LUT R15, R15, 0xc00, RZ, 0xc0, !PT ;  /* 0x00000c000f0f7812 */ /* 0x000fc400078ec0ff */
[----:B------:R-:W-:Y:S02]  /*0ad0*/  FADD R27, RZ, -R23 ;  /* 0x80000017ff1b7221 */ /* 0x000fe40000000000 */
[----:B------:R-:W-:-:S03]  /*0ae0*/  LOP3.LUT R24, R15, 0x200, RZ, 0xfc, !PT ;  /* 0x000002000f187812 */ /* 0x000fc600078efcff */
[----:B------:R-:W1:Y:S01]  /*0af0*/  MUFU.RCP R25, R25 ;  /* 0x0000001900197308 */ /* 0x000e620000001000 */
[----:B------:R-:W-:Y:S01]  /*0b00*/  FMUL R27, R27, 1.4426950216293334961 ;  /* 0x3fb8aa3b1b1b7820 */ /* 0x000fe20000400000 */
[----:B------:R-:W-:Y:S01]  /*0b10*/  @P3 FMUL R26, R26, 0.25 ;  /* 0x3e8000001a1a3820 */ /* 0x000fe20000400000 */
[----:B------:R-:W-:Y:S01]  /*0b20*/  LEA.HI R29, R24, UR4, RZ, 0x1c ;  /* 0x00000004181d7c11 */ /* 0x000fe2000f8fe0ff */
[----:B------:R-:W-:Y:S01]  /*0b30*/  FFMA R20, R28, R31, R7 ;  /* 0x0000001f1c147223 */ /* 0x000fe20000000007 */
[----:B------:R-:W-:Y:S01]  /*0b40*/  FSEL R24, R12, 1, P0 ;  /* 0x3f8000000c187808 */ /* 0x000fe20000000000 */
[----:B------:R-:W-:Y:S01]  /*0b50*/  FADD R28, RZ, -R37 ;  /* 0x80000025ff1c7221 */ /* 0x000fe20000000000 */
[C---:B------:R-:W-:Y:S01]  /*0b60*/  LOP3.LUT R10, R15.reuse, 0x300, RZ, 0xfc, !PT ;  /* 0x000003000f0a7812 */ /* 0x040fe200078efcff */
[----:B------:R-:W2:Y:S01]  /*0b70*/  MUFU.RCP R26, R26 ;  /* 0x0000001a001a7308 */ /* 0x000ea20000001000 */
[----:B------:R-:W-:Y:S02]  /*0b80*/  LOP3.LUT R32, R15, R32, RZ, 0xfc, !PT ;  /* 0x000000200f207212 */ /* 0x000fe400078efcff */
[----:B------:R-:W-:-:S02]  /*0b90*/  FSETP.GEU.AND P0, PT, R27, -126, PT ;  /* 0xc2fc00001b00780b */ /* 0x000fc40003f0e000 */
[----:B------:R-:W-:Y:S01]  /*0ba0*/  FSEL R30, R12, 1, P1 ;  /* 0x3f8000000c1e7808 */ /* 0x000fe20000800000 */
[----:B------:R-:W-:Y:S01]  /*0bb0*/  FFMA R7, R16, R31, R7 ;  /* 0x0000001f10077223 */ /* 0x000fe20000000007 */
[----:B0-----:R-:W-:Y:S01]  /*0bc0*/  FMUL R24, R21, R24 ;  /* 0x0000001815187220 */ /* 0x001fe20000400000 */
[----:B------:R-:W-:Y:S01]  /*0bd0*/  FMUL R28, R28, 1.4426950216293334961 ;  /* 0x3fb8aa3b1c1c7820 */ /* 0x000fe20000400000 */
[----:B------:R-:W-:Y:S01]  /*0be0*/  LEA.HI R31, R10, UR4, RZ, 0x1c ;  /* 0x000000040a1f7c11 */ /* 0x000fe2000f8fe0ff */
[----:B------:R-:W-:Y:S01]  /*0bf0*/  FADD R21, RZ, -R18 ;  /* 0x80000012ff157221 */ /* 0x000fe20000000000 */
[----:B------:R-:W-:Y:S01]  /*0c00*/  LEA R10, R32, R29, 0x2 ;  /* 0x0000001d200a7211 */ /* 0x000fe200078e10ff */
[----:B-1----:R-:W-:Y:S01]  /*0c10*/  FMUL R29, R25, R30 ;  /* 0x0000001e191d7220 */ /* 0x002fe20000400000 */
[----:B------:R-:W-:Y:S01]  /*0c20*/  FSETP.GEU.AND P1, PT, R28, -126, PT ;  /* 0xc2fc00001c00780b */ /* 0x000fe20003f2e000 */
[----:B------:R-:W-:Y:S02]  /*0c30*/  FMUL R25, R21, 1.4426950216293334961 ;  /* 0x3fb8aa3b15197820 */ /* 0x000fe40000400000 */
[----:B------:R-:W-:Y:S01]  /*0c40*/  FMUL R21, R8, R29 ;  /* 0x0000001d08157220 */ /* 0x000fe20000400000 */
[----:B------:R-:W-:Y:S01]  /*0c50*/  FADD R8, RZ, -R11 ;  /* 0x8000000bff087221 */ /* 0x000fe20000000000 */
[----:B------:R-:W-:Y:S01]  /*0c60*/  FSEL R29, R12, 1, P3 ;  /* 0x3f8000000c1d7808 */ /* 0x000fe20001800000 */
[----:B------:R-:W-:Y:S01]  /*0c70*/  @!P0 FMUL R27, R27, 0.5 ;  /* 0x3f0000001b1b8820 */ /* 0x000fe20000400000 */
[----:B------:R-:W-:Y:S01]  /*0c80*/  FSETP.GEU.AND P2, PT, R25, -126, PT ;  /* 0xc2fc00001900780b */ /* 0x000fe20003f4e000 */
[----:B------:R-:W-:-:S02]  /*0c90*/  FMUL R8, R8, 1.4426950216293334961 ;  /* 0x3fb8aa3b08087820 */ /* 0x000fc40000400000 */
[----:B--2---:R-:W-:Y:S01]  /*0ca0*/  FMUL R30, R26, R29 ;  /* 0x0000001d1a1e7220 */ /* 0x004fe20000400000 */
[----:B------:R-:W-:Y:S01]  /*0cb0*/  FADD R26, RZ, -R20 ;  /* 0x80000014ff1a7221 */ /* 0x000fe20000000000 */
[----:B------:R-:W0:Y:S01]  /*0cc0*/  MUFU.EX2 R27, R27 ;  /* 0x0000001b001b7308 */ /* 0x000e220000000800 */
[----:B------:R-:W-:Y:S01]  /*0cd0*/  FSETP.GEU.AND P4, PT, R8, -126, PT ;  /* 0xc2fc00000800780b */ /* 0x000fe20003f8e000 */
[----:B------:R-:W-:Y:S01]  /*0ce0*/  @!P1 FMUL R28, R28, 0.5 ;  /* 0x3f0000001c1c9820 */ /* 0x000fe20000400000 */
[C---:B------:R-:W-:Y:S01]  /*0cf0*/  LOP3.LUT R16, R15.reuse, 0x100, RZ, 0xfc, !PT ;  /* 0x000001000f107812 */ /* 0x040fe200078efcff */
[----:B------:R-:W-:Y:S01]  /*0d00*/  FMUL R26, R26, 1.4426950216293334961 ;  /* 0x3fb8aa3b1a1a7820 */ /* 0x000fe20000400000 */
[----:B------:R-:W-:Y:S02]  /*0d10*/  LEA.HI R19, R15, UR4, RZ, 0x1c ;  /* 0x000000040f137c11 */ /* 0x000fe4000f8fe0ff */
[----:B------:R-:W-:Y:S01]  /*0d20*/  LEA.HI R15, R16, UR4, RZ, 0x1c ;  /* 0x00000004100f7c11 */ /* 0x000fe2000f8fe0ff */
[----:B------:R-:W-:Y:S01]  /*0d30*/  @!P2 FMUL R25, R25, 0.5 ;  /* 0x3f0000001919a820 */ /* 0x000fe20000400000 */
[----:B------:R-:W1:Y:S01]  /*0d40*/  MUFU.EX2 R28, R28 ;  /* 0x0000001c001c7308 */ /* 0x000e620000000800 */
[----:B------:R-:W-:Y:S01]  /*0d50*/  FSETP.GEU.AND P3, PT, R26, -126, PT ;  /* 0xc2fc00001a00780b */ /* 0x000fe20003f6e000 */
[----:B------:R-:W-:Y:S01]  /*0d60*/  FADD R29, RZ, -R17 ;  /* 0x80000011ff1d7221 */ /* 0x000fe20000000000 */
[----:B------:R-:W-:-:S02]  /*0d70*/  LEA R16, R32, R15, 0x2 ;  /* 0x0000000f20107211 */ /* 0x000fc400078e10ff */
[----:B------:R-:W-:Y:S01]  /*0d80*/  LEA R15, R32, R31, 0x2 ;  /* 0x0000001f200f7211 */ /* 0x000fe200078e10ff */
[----:B------:R-:W-:Y:S01]  /*0d90*/  FMUL R31, R29, 1.4426950216293334961 ;  /* 0x3fb8aa3b1d1f7820 */ /* 0x000fe20000400000 */
[----:B------:R-:W-:Y:S01]  /*0da0*/  @!P4 FMUL R8, R8, 0.5 ;  /* 0x3f0000000808c820 */ /* 0x000fe20000400000 */
[----:B------:R-:W2:Y:S01]  /*0db0*/  MUFU.EX2 R25, R25 ;  /* 0x0000001900197308 */ /* 0x000ea20000000800 */
[----:B0-----:R-:W-:Y:S02]  /*0dc0*/  @!P0 FMUL R27, R27, R27 ;  /* 0x0000001b1b1b8220 */ /* 0x001fe40000400000 */
[----:B------:R-:W-:-:S03]  /*0dd0*/  FSETP.GEU.AND P0, PT, R31, -126, PT ;  /* 0xc2fc00001f00780b */ /* 0x000fc60003f0e000 */
[----:B------:R-:W-:Y:S02]  /*0de0*/  @!P3 FMUL R26, R26, 0.5 ;  /* 0x3f0000001a1ab820 */ /* 0x000fe40000400000 */
[----:B------:R-:W0:Y:S01]  /*0df0*/  MUFU.EX2 R8, R8 ;  /* 0x0000000800087308 */ /* 0x000e220000000800 */
[----:B-1----:R-:W-:Y:S01]  /*0e00*/  @!P1 FMUL R28, R28, R28 ;  /* 0x0000001c1c1c9220 */ /* 0x002fe20000400000 */
[----:B------:R-:W-:Y:S01]  /*0e10*/  LEA R19, R32, R19, 0x2 ;  /* 0x0000001320137211 */ /* 0x000fe200078e10ff */
[----:B------:R-:W-:Y:S02]  /*0e20*/  FADD R32, R27, 1 ;  /* 0x3f8000001b207421 */ /* 0x000fe40000000000 */
[----:B------:R-:W-:Y:S01]  /*0e30*/  FADD R27, R28, 1 ;  /* 0x3f8000001c1b7421 */ /* 0x000fe20000000000 */
[----:B--2---:R-:W-:Y:S02]  /*0e40*/  @!P2 FMUL R25, R25, R25 ;  /* 0x000000191919a220 */ /* 0x004fe40000400000 */
[----:B------:R-:W1:Y:S01]  /*0e50*/  MUFU.EX2 R26, R26 ;  /* 0x0000001a001a7308 */ /* 0x000e620000000800 */
[----:B------:R-:W-:Y:S01]  /*0e60*/  @!P0 FMUL R31, R31, 0.5 ;  /* 0x3f0000001f1f8820 */ /* 0x000fe20000400000 */
[----:B------:R-:W-:Y:S01]  /*0e70*/  FSETP.GT.AND P1, PT, R32, 8.50705917302346158658e+37, PT ;  /* 0x7e8000002000780b */ /* 0x000fe20003f24000 */
[----:B------:R-:W-:Y:S01]  /*0e80*/  FMUL R5, R5, R30 ;  /* 0x0000001e05057220 */ /* 0x000fe20000400000 */
[----:B------:R-:W-:Y:S01]  /*0e90*/  FSETP.GT.AND P2, PT, R27, 8.50705917302346158658e+37, PT ;  /* 0x7e8000001b00780b */ /* 0x000fe20003f44000 */
[----:B------:R-:W-:Y:S01]  /*0ea0*/  FADD R30, R25, 1 ;  /* 0x3f800000191e7421 */ /* 0x000fe20000000000 */
[----:B0-----:R-:W-:-:S02]  /*0eb0*/  @!P4 FMUL R8, R8, R8 ;  /* 0x000000080808c220 */ /* 0x001fc40000400000 */
[----:B------:R0:W2:Y:S02]  /*0ec0*/  MUFU.EX2 R25, R31 ;  /* 0x0000001f00197308 */ /* 0x0000a40000000800 */
[----:B------:R-:W-:Y:S01]  /*0ed0*/  FADD R28, R8, 1 ;  /* 0x3f800000081c7421 */ /* 0x000fe20000000000 */
[----:B------:R-:W-:Y:S01]  /*0ee0*/  FSETP.GT.AND P4, PT, R30, 8.50705917302346158658e+37, PT ;  /* 0x7e8000001e00780b */ /* 0x000fe20003f84000 */
[----:B-1----:R-:W-:-:S03]  /*0ef0*/  @!P3 FMUL R26, R26, R26 ;  /* 0x0000001a1a1ab220 */ /* 0x002fc60000400000 */
[----:B------:R-:W-:Y:S01]  /*0f00*/  @P1 FMUL R32, R32, 0.25 ;  /* 0x3e80000020201820 */ /* 0x000fe20000400000 */
[----:B------:R-:W-:Y:S01]  /*0f10*/  FSETP.GT.AND P3, PT, R28, 8.50705917302346158658e+37, PT ;  /* 0x7e8000001c00780b */ /* 0x000fe20003f64000 */
[----:B------:R-:W-:Y:S01]  /*0f20*/  @P2 FMUL R27, R27, 0.25 ;  /* 0x3e8000001b1b2820 */ /* 0x000fe20000400000 */
[----:B------:R-:W-:Y:S01]  /*0f30*/  FADD R29, R26, 1 ;  /* 0x3f8000001a1d7421 */ /* 0x000fe20000000000 */
[----:B0-----:R-:W-:Y:S02]  /*0f40*/  FSEL R31, R12, 1, P1 ;  /* 0x3f8000000c1f7808 */ /* 0x001fe40000800000 */
[----:B------:R-:W0:Y:S01]  /*0f50*/  MUFU.RCP R32, R32 ;  /* 0x0000002000207308 */ /* 0x000e220000001000 */
[----:B--2---:R-:W-:Y:S01]  /*0f60*/  @!P0 FMUL R25, R25, R25 ;  /* 0x0000001919198220 */ /* 0x004fe20000400000 */
[----:B------:R-:W-:Y:S01]  /*0f70*/  FSETP.GT.AND P1, PT, R29, 8.50705917302346158658e+37, PT ;  /* 0x7e8000001d00780b */ /* 0x000fe20003f24000 */
[----:B------:R-:W-:Y:S02]  /*0f80*/  @P4 FMUL R30, R30, 0.25 ;  /* 0x3e8000001e1e4820 */ /* 0x000fe40000400000 */
[----:B------:R-:W-:-:S03]  /*0f90*/  FADD R25, R25, 1 ;  /* 0x3f80000019197421 */ /* 0x000fc60000000000 */
[----:B------:R-:W1:Y:S01]  /*0fa0*/  MUFU.RCP R27, R27 ;  /* 0x0000001b001b7308 */ /* 0x000e620000001000 */
[----:B------:R-:W-:Y:S01]  /*0fb0*/  @P3 FMUL R28, R28, 0.25 ;  /* 0x3e8000001c1c3820 */ /* 0x000fe20000400000 */
[----:B------:R-:W-:Y:S02]  /*0fc0*/  FSETP.GT.AND P0, PT, R25, 8.50705917302346158658e+37, PT ;  /* 0x7e8000001900780b */ /* 0x000fe40003f04000 */
[----:B------:R-:W-:-:S04]  /*0fd0*/  FSEL R26, R12, 1, P2 ;  /* 0x3f8000000c1a7808 */ /* 0x000fc80001000000 */
[----:B------:R-:W2:Y:S01]  /*0fe0*/  MUFU.RCP R30, R30 ;  /* 0x0000001e001e7308 */ /* 0x000ea20000001000 */
[----:B------:R-:W-:Y:S01]  /*0ff0*/  @P1 FMUL R29, R29, 0.25 ;  /* 0x3e8000001d1d1820 */ /* 0x000fe20000400000 */
[----:B0-----:R-:W-:-:S06]  /*1000*/  FMUL R8, R32, R31 ;  /* 0x0000001f20087220 */ /* 0x001fcc0000400000 */
[----:B------:R-:W0:Y:S01]  /*1010*/  MUFU.RCP R28, R28 ;  /* 0x0000001c001c7308 */ /* 0x000e220000001000 */
[----:B-1----:R-:W-:Y:S01]  /*1020*/  FMUL R26, R27, R26 ;  /* 0x0000001a1b1a7220 */ /* 0x002fe20000400000 */
[----:B------:R-:W-:Y:S01]  /*1030*/  FADD R27, RZ, -R36 ;  /* 0x80000024ff1b7221 */ /* 0x000fe20000000000 */
[----:B------:R-:W-:Y:S01]  /*1040*/  FMUL R8, R23, R8 ;  /* 0x0000000817087220 */ /* 0x000fe20000400000 */
[C---:B------:R-:W-:Y:S01]  /*1050*/  FSEL R23, R12.reuse, 1, P4 ;  /* 0x3f8000000c177808 */ /* 0x040fe20002000000 */
[----:B------:R-:W-:Y:S01]  /*1060*/  @P0 FMUL R25, R25, 0.25 ;  /* 0x3e80000019190820 */ /* 0x000fe20000400000 */
[----:B------:R-:W-:Y:S02]  /*1070*/  FMUL R27, R27, 1.4426950216293334961 ;  /* 0x3fb8aa3b1b1b7820 */ /* 0x000fe40000400000 */
[----:B------:R-:W1:Y:S01]  /*1080*/  MUFU.RCP R29, R29 ;  /* 0x0000001d001d7308 */ /* 0x000e620000001000 */
[----:B------:R-:W-:Y:S01]  /*1090*/  FSEL R31, R12, 1, P3 ;  /* 0x3f8000000c1f7808 */ /* 0x000fe20001800000 */
[----:B--2---:R-:W-:Y:S01]  /*10a0*/  FMUL R23, R30, R23 ;  /* 0x000000171e177220 */ /* 0x004fe20000400000 */
[----:B------:R-:W-:-:S03]  /*10b0*/  FSETP.GEU.AND P4, PT, R27, -126, PT ;  /* 0xc2fc00001b00780b */ /* 0x000fc60003f8e000 */
[----:B------:R-:W-:Y:S01]  /*10c0*/  FMUL R23, R18, R23 ;  /* 0x0000001712177220 */ /* 0x000fe20000400000 */
[----:B0-----:R-:W-:Y:S01]  /*10d0*/  FMUL R30, R28, R31 ;  /* 0x0000001f1c1e7220 */ /* 0x001fe20000400000 */
[----:B------:R-:W0:Y:S01]  /*10e0*/  MUFU.RCP R25, R25 ;  /* 0x0000001900197308 */ /* 0x000e220000001000 */
[----:B------:R-:W-:Y:S01]  /*10f0*/  FADD R28, RZ, -R14 ;  /* 0x8000000eff1c7221 */ /* 0x000fe20000000000 */
[----:B------:R-:W-:-:S03]  /*1100*/  FSEL R18, R12, 1, P1 ;  /* 0x3f8000000c127808 */ /* 0x000fc60000800000 */
[----:B------:R-:W-:Y:S02]  /*1110*/  FMUL R28, R28, 1.4426950216293334961 ;  /* 0x3fb8aa3b1c1c7820 */ /* 0x000fe40000400000 */
[----:B-1----:R-:W-:Y:S01]  /*1120*/  FMUL R31, R29, R18 ;  /* 0x000000121d1f7220 */ /* 0x002fe20000400000 */
[----:B------:R-:W-:Y:S01]  /*1130*/  FADD R29, RZ, -R22 ;  /* 0x80000016ff1d7221 */ /* 0x000fe20000000000 */
[----:B------:R-:W-:Y:S01]  /*1140*/  FSEL R18, R12, 1, P0 ;  /* 0x3f8000000c127808 */ /* 0x000fe20000000000 */
[----:B------:R-:W-:Y:S01]  /*1150*/  @!P4 FMUL R27, R27, 0.5 ;  /* 0x3f0000001b1bc820 */ /* 0x000fe20000400000 */
[----:B------:R-:W-:Y:S01]  /*1160*/  FSETP.GEU.AND P5, PT, R28, -126, PT ;  /* 0xc2fc00001c00780b */ /* 0x000fe20003fae000 */
[----:B------:R-:W-:Y:S01]  /*1170*/  FMUL R29, R29, 1.4426950216293334961 ;  /* 0x3fb8aa3b1d1d7820 */ /* 0x000fe20000400000 */
[----:B------:R-:W-:Y:S01]  /*1180*/  FMUL R11, R11, R30 ;  /* 0x0000001e0b0b7220 */ /* 0x000fe20000400000 */
[----:B0-----:R-:W-:Y:S01]  /*1190*/  FMUL R18, R25, R18 ;  /* 0x0000001219127220 */ /* 0x001fe20000400000 */
[----:B------:R-:W-:Y:S01]  /*11a0*/  FADD R30, RZ, -R13 ;  /* 0x8000000dff1e7221 */ /* 0x000fe20000000000 */
[----:B------:R-:W-:Y:S01]  /*11b0*/  FADD R25, RZ, -R6 ;  /* 0x80000006ff197221 */ /* 0x000fe20000000000 */
[----:B------:R-:W-:Y:S01]  /*11c0*/  FSETP.GEU.AND P3, PT, R29, -126, PT ;  /* 0xc2fc00001d00780b */ /* 0x000fe20003f6e000 */
[----:B------:R-:W0:Y:S01]  /*11d0*/  MUFU.EX2 R27, R27 ;  /* 0x0000001b001b7308 */ /* 0x000e220000000800 */
[----:B------:R-:W-:Y:S01]  /*11e0*/  FMUL R18, R17, R18 ;  /* 0x0000001211127220 */ /* 0x000fe20000400000 */
[----:B------:R-:W-:Y:S01]  /*11f0*/  FADD R17, RZ, -R9 ;  /* 0x80000009ff117221 */ /* 0x000fe20000000000 */
[----:B------:R-:W-:Y:S01]  /*1200*/  FMUL R30, R30, 1.4426950216293334961 ;  /* 0x3fb8aa3b1e1e7820 */ /* 0x000fe20000400000 */
[----:B------:R-:W-:-:S02]  /*1210*/  FMUL R25, R25, 1.4426950216293334961 ;  /* 0x3fb8aa3b19197820 */ /* 0x000fc40000400000 */
[----:B------:R-:W-:Y:S01]  /*1220*/  @!P5 FMUL R28, R28, 0.5 ;  /* 0x3f0000001c1cd820 */ /* 0x000fe20000400000 */
[----:B------:R-:W-:Y:S01]  /*1230*/  FMUL R34, R17, 1.4426950216293334961 ;  /* 0x3fb8aa3b11227820 */ /* 0x000fe20000400000 */
[----:B------:R-:W-:Y:S01]  /*1240*/  FADD R17, RZ, -R7 ;  /* 0x80000007ff117221 */ /* 0x000fe20000000000 */
[----:B------:R-:W-:Y:S02]  /*1250*/  FSETP.GEU.AND P0, PT, R30, -126, PT ;  /* 0xc2fc00001e00780b */ /* 0x000fe40003f0e000 */
[----:B------:R-:W-:Y:S01]  /*1260*/  FSETP.GEU.AND P1, PT, R25, -126, PT ;  /* 0xc2fc00001900780b */ /* 0x000fe20003f2e000 */
[----:B------:R-:W-:Y:S01]  /*1270*/  FMUL R24, R35, R24 ;  /* 0x0000001823187220 */ /* 0x000fe20000400000 */
[----:B------:R-:W-:Y:S01]  /*1280*/  FMUL R35, R17, 1.4426950216293334961 ;  /* 0x3fb8aa3b11237820 */ /* 0x000fe20000400000 */
[----:B------:R-:W1:Y:S01]  /*1290*/  MUFU.EX2 R28, R28 ;  /* 0x0000001c001c7308 */ /* 0x000e620000000800 */
[----:B------:R-:W-:Y:S01]  /*12a0*/  @!P3 FMUL R29, R29, 0.5 ;  /* 0x3f0000001d1db820 */ /* 0x000fe20000400000 */
[----:B------:R-:W-:Y:S01]  /*12b0*/  FSETP.GEU.AND P2, PT, R34, -126, PT ;  /* 0xc2fc00002200780b */ /* 0x000fe20003f4e000 */
[----:B0-----:R-:W-:Y:S01]  /*12c0*/  @!P4 FMUL R27, R27, R27 ;  /* 0x0000001b1b1bc220 */ /* 0x001fe20000400000 */
[----:B------:R-:W-:-:S04]  /*12d0*/  FSETP.GEU.AND P4, PT, R35, -126, PT ;  /* 0xc2fc00002300780b */ /* 0x000fc80003f8e000 */
[----:B------:R-:W0:Y:S01]  /*12e0*/  MUFU.EX2 R29, R29 ;  /* 0x0000001d001d7308 */ /* 0x000e220000000800 */
[----:B------:R-:W-:Y:S01]  /*12f0*/  @!P0 FMUL R30, R30, 0.5 ;  /* 0x3f0000001e1e8820 */ /* 0x000fe20000400000 */
[----:B------:R-:W-:Y:S01]  /*1300*/  @!P1 FMUL R25, R25, 0.5 ;  /* 0x3f00000019199820 */ /* 0x000fe20000400000 */
[----:B------:R-:W-:-:S05]  /*1310*/  FMUL R26, R37, R26 ;  /* 0x0000001a251a7220 */ /* 0x000fca0000400000 */
[----:B------:R-:W2:Y:S01]  /*1320*/  MUFU.EX2 R17, R25 ;  /* 0x0000001900117308 */ /* 0x000ea20000000800 */
[----:B------:R-:W-:Y:S01]  /*1330*/  @!P2 FMUL R34, R34, 0.5 ;  /* 0x3f0000002222a820 */ /* 0x000fe20000400000 */
[----:B-1----:R-:W-:Y:S01]  /*1340*/  @!P5 FMUL R28, R28, R28 ;  /* 0x0000001c1c1cd220 */ /* 0x002fe20000400000 */
[----:B------:R-:W-:Y:S01]  /*1350*/  @!P4 FMUL R35, R35, 0.5 ;  /* 0x3f0000002323c820 */ /* 0x000fe20000400000 */
[----:B------:R-:W-:-:S04]  /*1360*/  FADD R37, R27, 1 ;  /* 0x3f8000001b257421 */ /* 0x000fc80000000000 */
[----:B------:R-:W1:Y:S01]  /*1370*/  MUFU.EX2 R30, R30 ;  /* 0x0000001e001e7308 */ /* 0x000e620000000800 */
[----:B------:R-:W-:Y:S01]  /*1380*/  FADD R32, R28, 1 ;  /* 0x3f8000001c207421 */ /* 0x000fe20000000000 */
[----:B0-----:R-:W-:-:S06]  /*1390*/  @!P3 FMUL R29, R29, R29 ;  /* 0x0000001d1d1db220 */ /* 0x001fcc0000400000 */
[----:B------:R-:W0:Y:S01]  /*13a0*/  MUFU.EX2 R27, R34 ;  /* 0x00000022001b7308 */ /* 0x000e220000000800 */
[----:B------:R-:W-:Y:S01]  /*13b0*/  FMUL R20, R20, R31 ;  /* 0x0000001f14147220 */ /* 0x000fe20000400000 */
[----:B------:R-:W-:-:S06]  /*13c0*/  FADD R31, R29, 1 ;  /* 0x3f8000001d1f7421 */ /* 0x000fcc0000000000 */
[----:B------:R-:W3:Y:S01]  /*13d0*/  MUFU.EX2 R28, R35 ;  /* 0x00000023001c7308 */ /* 0x000ee20000000800 */
[----:B------:R-:W-:Y:S01]  /*13e0*/  FSETP.GT.AND P3, PT, R32, 8.50705917302346158658e+37, PT ;  /* 0x7e8000002000780b */ /* 0x000fe20003f64000 */
[----:B--2---:R-:W-:Y:S01]  /*13f0*/  @!P1 FMUL R17, R17, R17 ;  /* 0x0000001111119220 */ /* 0x004fe20000400000 */
[----:B-1----:R-:W-:Y:S01]  /*1400*/  @!P0 FMUL R30, R30, R30 ;  /* 0x0000001e1e1e8220 */ /* 0x002fe20000400000 */
[----:B------:R-:W-:Y:S02]  /*1410*/  FSETP.GT.AND P0, PT, R31, 8.50705917302346158658e+37, PT ;  /* 0x7e8000001f00780b */ /* 0x000fe40003f04000 */
[----:B------:R-:W-:Y:S01]  /*1420*/  FADD R17, R17, 1 ;  /* 0x3f80000011117421 */ /* 0x000fe20000000000 */
[----:B------:R-:W-:Y:S01]  /*1430*/  FSETP.GT.AND P5, PT, R37, 8.50705917302346158658e+37, PT ;  /* 0x7e8000002500780b */ /* 0x000fe20003fa4000 */
[----:B0-----:R-:W-:Y:S01]  /*1440*/  @!P2 FMUL R27, R27, R27 ;  /* 0x0000001b1b1ba220 */ /* 0x001fe20000400000 */
[----:B------:R-:W-:-:S03]  /*1450*/  FADD R30, R30, 1 ;  /* 0x3f8000001e1e7421 */ /* 0x000fc60000000000 */
[----:B------:R-:W-:Y:S01]  /*1460*/  FADD R27, R27, 1 ;  /* 0x3f8000001b1b7421 */ /* 0x000fe20000000000 */
[----:B---3--:R-:W-:Y:S01]  /*1470*/  @!P4 FMUL R28, R28, R28 ;  /* 0x0000001c1c1cc220 */ /* 0x008fe20000400000 */
[----:B------:R-:W-:Y:S01]  /*1480*/  FSETP.GT.AND P4, PT, R17, 8.50705917302346158658e+37, PT ;  /* 0x7e8000001100780b */ /* 0x000fe20003f84000 */
[----:B------:R-:W-:Y:S01]  /*1490*/  @P3 FMUL R32, R32, 0.25 ;  /* 0x3e80000020203820 */ /* 0x000fe20000400000 */
[----:B------:R-:W-:Y:S01]  /*14a0*/  FSETP.GT.AND P1, PT, R30, 8.50705917302346158658e+37, PT ;  /* 0x7e8000001e00780b */ /* 0x000fe20003f24000 */
[----:B------:R-:W-:Y:S01]  /*14b0*/  FADD R28, R28, 1 ;  /* 0x3f8000001c1c7421 */ /* 0x000fe20000000000 */
[----:B------:R-:W-:Y:S01]  /*14c0*/  FSETP.GT.AND P2, PT, R27, 8.50705917302346158658e+37, PT ;  /* 0x7e8000001b00780b */ /* 0x000fe20003f44000 */
[----:B------:R0:W1:Y:S01]  /*14d0*/  MUFU.RCP R25, R32 ;  /* 0x0000002000197308 */ /* 0x0000620000001000 */
[----:B------:R-:W-:Y:S01]  /*14e0*/  @P0 FMUL R31, R31, 0.25 ;  /* 0x3e8000001f1f0820 */ /* 0x000fe20000400000 */
[----:B------:R-:W-:Y:S01]  /*14f0*/  @P5 FMUL R37, R37, 0.25 ;  /* 0x3e80000025255820 */ /* 0x000fe20000400000 */
[----:B------:R-:W-:-:S02]  /*1500*/  FSEL R34, R12, 1, P5 ;  /* 0x3f8000000c227808 */ /* 0x000fc40002800000 */
[----:B------:R-:W-:-:S03]  /*1510*/  FSETP.GT.AND P5, PT, R28, 8.50705917302346158658e+37, PT ;  /* 0x7e8000001c00780b */ /* 0x000fc60003fa4000 */
[----:B------:R-:W2:Y:S01]  /*1520*/  MUFU.RCP R31, R31 ;  /* 0x0000001f001f7308 */ /* 0x000ea20000001000 */
[----:B------:R-:W-:Y:S01]  /*1530*/  @P4 FMUL R17, R17, 0.25 ;  /* 0x3e80000011114820 */ /* 0x000fe20000400000 */
[----:B------:R-:W-:Y:S01]  /*1540*/  @P1 FMUL R30, R30, 0.25 ;  /* 0x3e8000001e1e1820 */ /* 0x000fe20000400000 */
[----:B0-----:R-:W-:Y:S01]  /*1550*/  FSEL R32, R12, 1, P3 ;  /* 0x3f8000000c207808 */ /* 0x001fe20001800000 */
[----:B------:R-:W-:-:S04]  /*1560*/  @P2 FMUL R27, R27, 0.25 ;  /* 0x3e8000001b1b2820 */ /* 0x000fc80000400000 */
[----:B------:R-:W0:Y:S01]  /*1570*/  MUFU.RCP R17, R17 ;  /* 0x0000001100117308 */ /* 0x000e220000001000 */
[----:B-1----:R-:W-:Y:S01]  /*1580*/  FMUL R25, R25, R32 ;  /* 0x0000002019197220 */ /* 0x002fe20000400000 */
[----:B------:R-:W-:Y:S01]  /*1590*/  FSEL R32, R12, 1, P0 ;  /* 0x3f8000000c207808 */ /* 0x000fe20000000000 */
[----:B------:R-:W-:-:S05]  /*15a0*/  @P5 FMUL R28, R28, 0.25 ;  /* 0x3e8000001c1c5820 */ /* 0x000fca0000400000 */
[----:B------:R-:W1:Y:S01]  /*15b0*/  MUFU.RCP R29, R37 ;  /* 0x00000025001d7308 */ /* 0x000e620000001000 */
[----:B--2---:R-:W-:Y:S01]  /*15c0*/  FMUL R31, R31, R32 ;  /* 0x000000201f1f7220 */ /* 0x004fe20000400000 */
[----:B------:R-:W-:-:S06]  /*15d0*/  FSEL R32, R12, 1, P4 ;  /* 0x3f8000000c207808 */ /* 0x000fcc0002000000 */
[----:B------:R-:W2:Y:S08]  /*15e0*/  MUFU.RCP R30, R30 ;  /* 0x0000001e001e7308 */ /* 0x000eb00000001000 */
[----:B------:R-:W3:Y:S01]  /*15f0*/  MUFU.RCP R27, R27 ;  /* 0x0000001b001b7308 */ /* 0x000ee20000001000 */
[----:B------:R-:W-:Y:S01]  /*1600*/  FSEL R35, R12, 1, P1 ;  /* 0x3f8000000c237808 */ /* 0x000fe20000800000 */
[----:B0-----:R-:W-:-:S06]  /*1610*/  FMUL R17, R17, R32 ;  /* 0x0000002011117220 */ /* 0x001fcc0000400000 */
[----:B------:R-:W0:Y:S01]  /*1620*/  MUFU.RCP R28, R28 ;  /* 0x0000001c001c7308 */ /* 0x000e220000001000 */
[----:B------:R-:W-:Y:S01]  /*1630*/  FSEL R32, R12, 1, P2 ;  /* 0x3f8000000c207808 */ /* 0x000fe20001000000 */
[----:B-1----:R-:W-:Y:S01]  /*1640*/  FMUL R29, R29, R34 ;  /* 0x000000221d1d7220 */ /* 0x002fe20000400000 */
[----:B--2---:R-:W-:Y:S01]  /*1650*/  FMUL R30, R30, R35 ;  /* 0x000000231e1e7220 */ /* 0x004fe20000400000 */
[----:B------:R-:W-:Y:S01]  /*1660*/  STS [R19], R24 ;  /* 0x0000001813007388 */ /* 0x000fe20000000800 */
[----:B------:R-:W-:Y:S01]  /*1670*/  FSEL R35, R12, 1, P5 ;  /* 0x3f8000000c237808 */ /* 0x000fe20002800000 */
[----:B---3--:R-:W-:Y:S02]  /*1680*/  FMUL R12, R27, R32 ;  /* 0x000000201b0c7220 */ /* 0x008fe40000400000 */
[----:B------:R-:W-:Y:S01]  /*1690*/  STS [R16+0x400], R21 ;  /* 0x0004001510007388 */ /* 0x000fe20000000800 */
[----:B------:R-:W-:-:S03]  /*16a0*/  FMUL R29, R36, R29 ;  /* 0x0000001d241d7220 */ /* 0x000fc60000400000 */
[----:B------:R1:W-:Y:S01]  /*16b0*/  STS [R10+0x800], R5 ;  /* 0x000800050a007388 */ /* 0x0003e20000000800 */
[----:B------:R-:W-:-:S03]  /*16c0*/  FMUL R25, R14, R25 ;  /* 0x000000190e197220 */ /* 0x000fc60000400000 */
[----:B------:R-:W-:Y:S01]  /*16d0*/  STS [R15+0xc00], R8 ;  /* 0x000c00080f007388 */ /* 0x000fe20000000800 */
[----:B0-----:R-:W-:Y:S01]  /*16e0*/  FMUL R32, R28, R35 ;  /* 0x000000231c207220 */ /* 0x001fe20000400000 */
[----:B------:R-:W-:Y:S02]  /*16f0*/  FMUL R12, R9, R12 ;  /* 0x0000000c090c7220 */ /* 0x000fe40000400000 */
[----:B------:R-:W-:Y:S01]  /*1700*/  STS [R19+0x100], R26 ;  /* 0x0001001a13007388 */ /* 0x000fe20000000800 */
[----:B------:R-:W-:-:S03]  /*1710*/  FMUL R22, R22, R31 ;  /* 0x0000001f16167220 */ /* 0x000fc60000400000 */
[----:B------:R-:W-:Y:S01]  /*1720*/  STS [R16+0x500], R23 ;  /* 0x0005001710007388 */ /* 0x000fe20000000800 */
[----:B------:R-:W-:-:S03]  /*1730*/  FMUL R13, R13, R30 ;  /* 0x0000001e0d0d7220 */ /* 0x000fc60000400000 */
[----:B------:R-:W-:Y:S01]  /*1740*/  STS [R10+0x900], R11 ;  /* 0x0009000b0a007388 */ /* 0x000fe20000000800 */
[----:B------:R-:W-:-:S03]  /*1750*/  FMUL R27, R6, R17 ;  /* 0x00000011061b7220 */ /* 0x000fc60000400000 */
[----:B------:R-:W-:Y:S01]  /*1760*/  STS [R15+0xd00], R20 ;  /* 0x000d00140f007388 */ /* 0x000fe20000000800 */
[----:B------:R-:W-:-:S03]  /*1770*/  FMUL R32, R7, R32 ;  /* 0x0000002007207220 */ /* 0x000fc60000400000 */
[----:B------:R-:W-:Y:S04]  /*1780*/  STS [R19+0x200], R18 ;  /* 0x0002001213007388 */ /* 0x000fe80000000800 */
[----:B------:R-:W-:Y:S04]  /*1790*/  STS [R16+0x600], R29 ;  /* 0x0006001d10007388 */ /* 0x000fe80000000800 */
[----:B------:R-:W-:Y:S04]  /*17a0*/  STS [R10+0xa00], R25 ;  /* 0x000a00190a007388 */ /* 0x000fe80000000800 */
[----:B------:R0:W-:Y:S01]  /*17b0*/  STS [R15+0xe00], R12 ;  /* 0x000e000c0f007388 */ /* 0x0001e20000000800 */
[----:B------:R-:W-:-:S03]  /*17c0*/  LOP3.LUT R17, R2, 0x3fc, RZ, 0xc0, !PT ;  /* 0x000003fc02117812 */ /* 0x000fc600078ec0ff */
[----:B------:R-:W-:Y:S04]  /*17d0*/  STS [R19+0x300], R22 ;  /* 0x0003001613007388 */ /* 0x000fe80000000800 */
[----:B------:R2:W-:Y:S04]  /*17e0*/  STS [R16+0x700], R13 ;  /* 0x0007000d10007388 */ /* 0x0005e80000000800 */
[----:B------:R-:W-:Y:S04]  /*17f0*/  STS [R10+0xb00], R27 ;  /* 0x000b001b0a007388 */ /* 0x000fe80000000800 */
[----:B------:R-:W-:Y:S01]  /*1800*/  STS [R15+0xf00], R32 ;  /* 0x000f00200f007388 */ /* 0x000fe20000000800 */
[----:B-1----:R-:W-:-:S02]  /*1810*/  LOP3.LUT R5, R17, 0x400, RZ, 0xfc, !PT ;  /* 0x0000040011057812 */ /* 0x002fc400078efcff */
[----:B------:R-:W-:Y:S02]  /*1820*/  LOP3.LUT R6, R17, 0x800, RZ, 0xfc, !PT ;  /* 0x0000080011067812 */ /* 0x000fe400078efcff */
[----:B------:R-:W-:Y:S02]  /*1830*/  SHF.R.U32.HI R4, RZ, 0x2, R4 ;  /* 0x00000002ff047819 */ /* 0x000fe40000011604 */
[----:B------:R-:W-:Y:S02]  /*1840*/  SHF.R.U32.HI R5, RZ, 0x4, R5 ;  /* 0x00000004ff057819 */ /* 0x000fe40000011605 */
[----:B------:R-:W-:Y:S02]  /*1850*/  SHF.R.U32.HI R6, RZ, 0x4, R6 ;  /* 0x00000004ff067819 */ /* 0x000fe40000011606 */
[----:B------:R-:W-:Y:S02]  /*1860*/  LOP3.LUT R4, R4, 0x30, RZ, 0xc0, !PT ;  /* 0x0000003004047812 */ /* 0x000fe400078ec0ff */
[----:B------:R-:W-:-:S02]  /*1870*/  LOP3.LUT R5, R5, 0x70, RZ, 0xc0, !PT ;  /* 0x0000007005057812 */ /* 0x000fc400078ec0ff */
[----:B------:R-:W-:Y:S02]  /*1880*/  LOP3.LUT R7, R6, 0xb0, RZ, 0xc0, !PT ;  /* 0x000000b006077812 */ /* 0x000fe400078ec0ff */
[----:B------:R-:W-:Y:S02]  /*1890*/  IADD3 R4, R4, UR4, RZ ;  /* 0x0000000404047c10 */ /* 0x000fe4000fffe0ff */
[----:B------:R-:W-:Y:S02]  /*18a0*/  IADD3 R6, R5, UR4, RZ ;  /* 0x0000000405067c10 */ /* 0x000fe4000fffe0ff */
[----:B0-----:R-:W-:Y:S02]  /*18b0*/  IADD3 R12, R7, UR4, RZ ;  /* 0x00000004070c7c10 */ /* 0x001fe4000fffe0ff */
[C---:B------:R-:W-:Y:S02]  /*18c0*/  LEA R4, R17.reuse, R4, 0x2 ;  /* 0x0000000411047211 */ /* 0x040fe400078e10ff */
[C---:B------:R-:W-:Y:S01]  /*18d0*/  LEA R8, R17.reuse, R6, 0x2 ;  /* 0x0000000611087211 */ /* 0x040fe200078e10ff */
[----:B------:R-:W-:Y:S01]  /*18e0*/  BAR.SYNC.DEFER_BLOCKING 0x0 ;  /* 0x0000000000007b1d */ /* 0x000fe20000010000 */
[----:B------:R-:W-:-:S02]  /*18f0*/  LEA R12, R17, R12, 0x2 ;  /* 0x0000000c110c7211 */ /* 0x000fc400078e10ff */
[----:B------:R-:W-:Y:S02]  /*1900*/  LOP3.LUT R2, R2, 0xfc, RZ, 0xc0, !PT ;  /* 0x000000fc02027812 */ /* 0x000fe400078ec0ff */
[--C-:B------:R-:W-:Y:S02]  /*1910*/  SHF.R.S32.HI R18, RZ, 0x17, R3.reuse ;  /* 0x00000017ff127819 */ /* 0x100fe40000011403 */
[----:B--2---:R-:W-:Y:S02]  /*1920*/  PRMT R16, R2, 0x6540, R3 ;  /* 0x0000654002107816 */ /* 0x004fe40000000003 */
[----:B------:R-:W-:Y:S02]  /*1930*/  SGXT R3, R18, 0x1 ;  /* 0x000000011203781a */ /* 0x000fe40000000200 */
[----:B------:R-:W-:Y:S02]  /*1940*/  SHF.R.U32.HI R0, RZ, 0x6, R0 ;  /* 0x00000006ff007819 */ /* 0x000fe40000011600 */
[----:B------:R-:W-:-:S02]  /*1950*/  LEA.HI R18, R3, R16, RZ, 0xa ;  /* 0x0000001003127211 */ /* 0x000fc400078f50ff */
[----:B------:R-:W0:Y:S01]  /*1960*/  LDC.64 R2, c[0x0][0x238] ;  /* 0x00008e00ff027b82 */ /* 0x000e220000000a00 */
[----:B------:R-:W1:Y:S04]  /*1970*/  LDS.128 R4, [R4] ;  /* 0x0000000004047984 */ /* 0x000e680000000c00 */
[----:B------:R-:W2:Y:S04]  /*1980*/  LDS.128 R8, [R8+0x1000] ;  /* 0x0010000008087984 */ /* 0x000ea80000000c00 */
[----:B------:R-:W3:Y:S01]  /*1990*/  LDS.128 R12, [R12+0x2000] ;  /* 0x002000000c0c7984 */ /* 0x000ee20000000c00 */
[----:B------:R-:W-:-:S02]  /*19a0*/  SHF.L.U32 R20, R18, 0x6, RZ ;  /* 0x0000000612147819 */ /* 0x000fc400000006ff */
[----:B------:R-:W-:Y:S02]  /*19b0*/  SGXT.U32 R0, R0, 0x2 ;  /* 0x000000020000781a */ /* 0x000fe40000000000 */
[----:B------:R-:W-:Y:S02]  /*19c0*/  LOP3.LUT R19, R18, 0xfffffc00, RZ, 0xc0, !PT ;  /* 0xfffffc0012137812 */ /* 0x000fe400078ec0ff */
[----:B------:R-:W-:Y:S02]  /*19d0*/  LOP3.LUT R20, R20, 0xffff0000, RZ, 0xc0, !PT ;  /* 0xffff000014147812 */ /* 0x000fe400078ec0ff */
[----:B------:R-:W-:Y:S02]  /*19e0*/  LOP3.LUT R33, R0, R33, RZ, 0xfc, !PT ;  /* 0x0000002100217212 */ /* 0x000fe400078efcff */
[----:B------:R-:W-:Y:S02]  /*19f0*/  IADD3 R0, R20, R16, -R19 ;  /* 0x0000001014007210 */ /* 0x000fe40007ffe813 */
[----:B------:R-:W-:-:S02]  /*1a00*/  LOP3.LUT R21, R33, 0x4, RZ, 0xfc, !PT ;  /* 0x0000000421157812 */ /* 0x000fc400078efcff */
[C---:B------:R-:W-:Y:S02]  /*1a10*/  LOP3.LUT R19, R33.reuse, 0x8, RZ, 0xfc, !PT ;  /* 0x0000000821137812 */ /* 0x040fe400078efcff */
[C---:B------:R-:W-:Y:S02]  /*1a20*/  LOP3.LUT R25, R33.reuse, 0xc, RZ, 0xfc, !PT ;  /* 0x0000000c21197812 */ /* 0x040fe400078efcff */
[----:B------:R-:W-:Y:S02]  /*1a30*/  ISETP.GE.AND P0, PT, R33, 0x40, PT ;  /* 0x000000402100780c */ /* 0x000fe40003f06270 */
[----:B------:R-:W-:Y:S02]  /*1a40*/  ISETP.GE.AND P1, PT, R21, 0x40, PT ;  /* 0x000000401500780c */ /* 0x000fe40003f26270 */
[----:B------:R-:W-:Y:S02]  /*1a50*/  LOP3.LUT R16, R17, 0xc00, RZ, 0xfc, !PT ;  /* 0x00000c0011107812 */ /* 0x000fe400078efcff */
[----:B------:R-:W-:-:S02]  /*1a60*/  ISETP.GE.AND P2, PT, R19, 0x40, PT ;  /* 0x000000401300780c */ /* 0x000fc40003f46270 */
[-C--:B------:R-:W-:Y:S02]  /*1a70*/  LEA R33, R33, R0.reuse, 0xa ;  /* 0x0000000021217211 */ /* 0x080fe400078e50ff */
[----:B------:R-:W-:Y:S02]  /*1a80*/  ISETP.GE.AND P3, PT, R25, 0x40, PT ;  /* 0x000000401900780c */ /* 0x000fe40003f66270 */
[-C--:B------:R-:W-:Y:S02]  /*1a90*/  LEA R21, R21, R0.reuse, 0xa ;  /* 0x0000000015157211 */ /* 0x080fe400078e50ff */
[----:B------:R-:W-:Y:S02]  /*1aa0*/  LEA R23, R19, R0, 0xa ;  /* 0x0000000013177211 */ /* 0x000fe400078e50ff */
[----:B------:R-:W-:Y:S01]  /*1ab0*/  SHF.R.U32.HI R16, RZ, 0x4, R16 ;  /* 0x00000004ff107819 */ /* 0x000fe20000011610 */
[----:B0-----:R-:W-:-:S03]  /*1ac0*/  IMAD.WIDE R18, R33, 0x4, R2 ;  /* 0x0000000421127825 */ /* 0x001fc600078e0202 */
[----:B------:R-:W-:Y:S01]  /*1ad0*/  LOP3.LUT R16, R16, 0xf0, RZ, 0xc0, !PT ;  /* 0x000000f010107812 */ /* 0x000fe200078ec0ff */
[--C-:B------:R-:W-:Y:S01]  /*1ae0*/  IMAD.WIDE R20, R21, 0x4, R2.reuse ;  /* 0x0000000415147825 */ /* 0x100fe200078e0202 */
[----:B-1----:R0:W-:Y:S03]  /*1af0*/  @!P0 STG.E.128 desc[UR6][R18.64], R4 ;  /* 0x0000000412008986 */ /* 0x0021e6000c101d06 */
[----:B------:R-:W-:Y:S01]  /*1b00*/  IMAD.WIDE R22, R23, 0x4, R2 ;  /* 0x0000000417167825 */ /* 0x000fe200078e0202 */
[----:B------:R-:W-:Y:S01]  /*1b10*/  IADD3 R16, R16, UR4, RZ ;  /* 0x0000000410107c10 */ /* 0x000fe2000fffe0ff */
[----:B--2---:R0:W-:Y:S04]  /*1b20*/  @!P1 STG.E.128 desc[UR6][R20.64], R8 ;  /* 0x0000000814009986 */ /* 0x0041e8000c101d06 */
[----:B---3--:R0:W-:Y:S01]  /*1b30*/  @!P2 STG.E.128 desc[UR6][R22.64], R12 ;  /* 0x0000000c1600a986 */ /* 0x0081e2000c101d06 */
[----:B------:R-:W-:Y:S01]  /*1b40*/  LEA R16, R17, R16, 0x2 ;  /* 0x0000001011107211 */ /* 0x000fe200078e10ff */
[----:B0-----:R-:W-:Y:S06]  /*1b50*/  @P3 EXIT ;  /* 0x000000000000394d */ /* 0x001fec0003800000 */
[----:B0-----:R-:W0:Y:S01]  /*1b60*/  LDS.128 R16, [R16+0x3000] ;  /* 0x0030000010107984 */ /* 0x001e220000000c00 */
[----:B------:R-:W-:-:S05]  /*1b70*/  LEA R25, R25, R0, 0xa ;  /* 0x0000000019197211 */ /* 0x000fca00078e50ff */
[----:B------:R-:W-:-:S05]  /*1b80*/  IMAD.WIDE R2, R25, 0x4, R2 ;  /* 0x0000000419027825 */ /* 0x000fca00078e0202 */
[----:B0-----:R-:W-:Y:S01]  /*1b90*/  STG.E.128 desc[UR6][R2.64], R16 ;  /* 0x0000001002007986 */ /* 0x001fe2000c101d06 */
[----:B------:R-:W-:Y:S05]  /*1ba0*/  EXIT ;  /* 0x000000000000794d */ /* 0x000fea0003800000 */
.L_x_0:
[----:B------:R-:W-:-:S00]  /*1bb0*/  BRA `(.L_x_0) ;  /* 0xfffffffc00fc7947 */ /* 0x000fc0000383ffff */
[----:B------:R-:W-:-:S00]  /*1bc0*/  NOP ;  /* 0x0000000000007918 */ /* 0x000fc00000000000 */
        /* <DEDUP_REMOVED lines=11> */
.L_x_1:


//--------------------- .nv.global.init           --------------------------
	.section	.nv.global.init,"aw",@progbits
.nv.global.init:
	.type		_$_str,@object
	.size		_$_str,(_$_str_$_2 - _$_str)
_$_str:
        /*0000*/ 	.byte	0x5f, 0x5f, 0x43, 0x55, 0x44, 0x41, 0x5f, 0x46, 0x54, 0x5a, 0x00
	.type		_$_str_$_2,@object
	.size		_$_str_$_2,(.L_1 - _$_str_$_2)
_$_str_$_2:
        /*000b*/ 	.byte	0x5f, 0x5f, 0x43, 0x55, 0x44, 0x41, 0x5f, 0x50, 0x52, 0x45, 0x43, 0x5f, 0x53, 0x51, 0x52, 0x54
        /*001b*/ 	.byte	0x00
.L_1:


//--------------------- .nv.shared.triton_poi_fused__native_batch_norm_legit_no_training_silu_18 --------------------------
	.section	.nv.shared.triton_poi_fused__native_batch_norm_legit_no_training_silu_18,"aw",@nobits
	.sectionflags	@""
	.align	16
	.zero		1024


//--------------------- .nv.constant0.triton_poi_fused__native_batch_norm_legit_no_training_silu_18 --------------------------
	.section	.nv.constant0.triton_poi_fused__native_batch_norm_legit_no_training_silu_18,"a",@progbits
	.sectionflags	@""
	.align	4
.nv.constant0.triton_poi_fused__native_batch_norm_legit_no_training_silu_18:
	.zero		584
